//
// Generated by NVIDIA NVVM Compiler
//
// Compiler Build ID: CL-36424714
// Cuda compilation tools, release 13.0, V13.0.88
// Based on NVVM 20.0.0
//

.version 9.0
.target sm_100
.address_size 64

	// .globl	_Z10device_addPiS_S_S_
.extern .func  (.param .b32 func_retval0) vprintf
(
	.param .b64 vprintf_param_0,
	.param .b64 vprintf_param_1
)
;
.global .align 1 .b8 $str[56] = {91, 116, 104, 114, 101, 97, 100, 32, 105, 100, 58, 32, 37, 100, 93, 32, 61, 32, 91, 116, 104, 114, 101, 97, 100, 73, 100, 120, 46, 120, 58, 32, 37, 100, 93, 32, 38, 32, 91, 98, 108, 111, 99, 107, 73, 100, 120, 46, 120, 58, 32, 37, 100, 93, 10};

.visible .entry _Z10device_addPiS_S_S_(
	.param .u64 .ptr .align 1 _Z10device_addPiS_S_S__param_0,
	.param .u64 .ptr .align 1 _Z10device_addPiS_S_S__param_1,
	.param .u64 .ptr .align 1 _Z10device_addPiS_S_S__param_2,
	.param .u64 .ptr .align 1 _Z10device_addPiS_S_S__param_3
)
{
	.local .align 8 .b8 	__local_depot0[16];
	.reg .b64 	%SP;
	.reg .b64 	%SPL;
	.reg .b32 	%r<10>;
	.reg .b64 	%rd<18>;

	mov.u64 	%SPL, __local_depot0;
	cvta.local.u64 	%SP, %SPL;
	ld.param.u64 	%rd1, [_Z10device_addPiS_S_S__param_0];
	ld.param.u64 	%rd2, [_Z10device_addPiS_S_S__param_1];
	ld.param.u64 	%rd3, [_Z10device_addPiS_S_S__param_2];
	ld.param.u64 	%rd4, [_Z10device_addPiS_S_S__param_3];
	cvta.to.global.u64 	%rd5, %rd3;
	cvta.to.global.u64 	%rd6, %rd2;
	cvta.to.global.u64 	%rd7, %rd1;
	cvta.to.global.u64 	%rd8, %rd4;
	add.u64 	%rd9, %SP, 0;
	add.u64 	%rd10, %SPL, 0;
	mov.u32 	%r1, %tid.x;
	mov.u32 	%r2, %ctaid.x;
	mov.u32 	%r3, %ntid.x;
	mad.lo.s32 	%r4, %r2, %r3, %r1;
	mul.wide.s32 	%rd11, %r4, 4;
	add.s64 	%rd12, %rd8, %rd11;
	st.global.u32 	[%rd12], %r4;
	add.s64 	%rd13, %rd7, %rd11;
	ld.global.u32 	%r5, [%rd13];
	add.s64 	%rd14, %rd6, %rd11;
	ld.global.u32 	%r6, [%rd14];
	add.s32 	%r7, %r6, %r5;
	add.s64 	%rd15, %rd5, %rd11;
	st.global.u32 	[%rd15], %r7;
	st.local.v2.u32 	[%rd10], {%r4, %r1};
	st.local.u32 	[%rd10+8], %r2;
	mov.u64 	%rd16, $str;
	cvta.global.u64 	%rd17, %rd16;
	{ // callseq 0, 0
	.param .b64 param0;
	st.param.b64 	[param0], %rd17;
	.param .b64 param1;
	st.param.b64 	[param1], %rd9;
	.param .b32 retval0;
	call.uni (retval0), 
	vprintf, 
	(
	param0, 
	param1
	);
	ld.param.b32 	%r8, [retval0];
	} // callseq 0
	ret;

}


// ===== COMPILED SASS (sm_100) =====

	.target	sm_100

	.elftype	@"ET_EXEC"


//--------------------- .note.nv.tkinfo           --------------------------
	.section	.note.nv.tkinfo,"",@"SHT_NOTE"
	.sectionflags	@"SHF_NOTE_NV_TKINFO"
	.tkinfo
        /*0018*/ 	.word	0x00000002
        /*0030*/ 	.string	""
        /*0030*/ 	.string	"ptxas"
        /*0030*/ 	.string	"Cuda compilation tools, release 13.0, V13.0.88"
        /*0030*/ 	.string	"Build cuda_13.0.r13.0/compiler.36424714_0"
        /*0030*/ 	.string	"-arch sm_100 -m 64 "



//--------------------- .note.nv.cuinfo           --------------------------
	.section	.note.nv.cuinfo,"",@"SHT_NOTE"
	.sectionflags	@"SHF_NOTE_NV_CUINFO"
        /*0018*/ 	.short	0x0002
        /*001a*/ 	.short	0x0064
        /*001c*/ 	.short	0x0082
	.zero		2


//--------------------- .nv.info                  --------------------------
	.section	.nv.info,"",@"SHT_CUDA_INFO"
	.align	4


	//----- nvinfo : EIATTR_REGCOUNT
	.align		4
        /*0000*/ 	.byte	0x04, 0x2f
        /*0002*/ 	.short	(.L_2 - .L_1)
	.align		4
.L_1:
        /*0004*/ 	.word	index@(_Z10device_addPiS_S_S_)
        /*0008*/ 	.word	0x00000018


	//----- nvinfo : EIATTR_FRAME_SIZE
	.align		4
.L_2:
        /*000c*/ 	.byte	0x04, 0x11
        /*000e*/ 	.short	(.L_4 - .L_3)
	.align		4
.L_3:
        /*0010*/ 	.word	index@(_Z10device_addPiS_S_S_)
        /*0014*/ 	.word	0x00000010


	//----- nvinfo : EIATTR_MIN_STACK_SIZE
	.align		4
.L_4:
        /*0018*/ 	.byte	0x04, 0x12
        /*001a*/ 	.short	(.L_6 - .L_5)
	.align		4
.L_5:
        /*001c*/ 	.word	index@(_Z10device_addPiS_S_S_)
        /*0020*/ 	.word	0x00000010
.L_6:


//--------------------- .nv.compat                --------------------------
	.section	.nv.compat,"",@"SHT_CUDA_COMPAT_INFO"
	.align	4
        /*0000*/ 	.byte	0x02, 0x09, 0x00, 0x00, 0x02, 0x02, 0x01, 0x00, 0x02, 0x05, 0x05, 0x00, 0x03, 0x07, 0x01, 0x01
        /*0010*/ 	.byte	0x02, 0x03, 0x00, 0x00, 0x02, 0x06, 0x01, 0x00, 0x04, 0x0b, 0x08, 0x00, 0x09, 0x00, 0x00, 0x00
        /*0020*/ 	.byte	0x00, 0x00, 0x00, 0x00


//--------------------- .nv.info._Z10device_addPiS_S_S_ --------------------------
	.section	.nv.info._Z10device_addPiS_S_S_,"",@"SHT_CUDA_INFO"
	.sectionflags	@""
	.align	4


	//----- nvinfo : EIATTR_CUDA_API_VERSION
	.align		4
        /*0000*/ 	.byte	0x04, 0x37
        /*0002*/ 	.short	(.L_8 - .L_7)
.L_7:
        /*0004*/ 	.word	0x00000082


	//----- nvinfo : EIATTR_KPARAM_INFO
	.align		4
.L_8:
        /*0008*/ 	.byte	0x04, 0x17
        /*000a*/ 	.short	(.L_10 - .L_9)
.L_9:
        /*000c*/ 	.word	0x00000000
        /*0010*/ 	.short	0x0003
        /*0012*/ 	.short	0x0018
        /*0014*/ 	.byte	0x00, 0xf5, 0x21, 0x00


	//----- nvinfo : EIATTR_KPARAM_INFO
	.align		4
.L_10:
        /*0018*/ 	.byte	0x04, 0x17
        /*001a*/ 	.short	(.L_12 - .L_11)
.L_11:
        /*001c*/ 	.word	0x00000000
        /*0020*/ 	.short	0x0002
        /*0022*/ 	.short	0x0010
        /*0024*/ 	.byte	0x00, 0xf5, 0x21, 0x00


	//----- nvinfo : EIATTR_KPARAM_INFO
	.align		4
.L_12:
        /*0028*/ 	.byte	0x04, 0x17
        /*002a*/ 	.short	(.L_14 - .L_13)
.L_13:
        /*002c*/ 	.word	0x00000000
        /*0030*/ 	.short	0x0001
        /*0032*/ 	.short	0x0008
        /*0034*/ 	.byte	0x00, 0xf5, 0x21, 0x00


	//----- nvinfo : EIATTR_KPARAM_INFO
	.align		4
.L_14:
        /*0038*/ 	.byte	0x04, 0x17
        /*003a*/ 	.short	(.L_16 - .L_15)
.L_15:
        /*003c*/ 	.word	0x00000000
        /*0040*/ 	.short	0x0000
        /*0042*/ 	.short	0x0000
        /*0044*/ 	.byte	0x00, 0xf5, 0x21, 0x00


	//----- nvinfo : EIATTR_SPARSE_MMA_MASK
	.align		4
.L_16:
        /*0048*/ 	.byte	0x03, 0x50
        /*004a*/ 	.short	0x0000


	//----- nvinfo : EIATTR_MAXREG_COUNT
	.align		4
        /*004c*/ 	.byte	0x03, 0x1b
        /*004e*/ 	.short	0x00ff


	//----- nvinfo : EIATTR_EXTERNS
	.align		4
        /*0050*/ 	.byte	0x04, 0x0f
        /*0052*/ 	.short	(.L_18 - .L_17)


	//   ....[0]....
	.align		4
.L_17:
        /*0054*/ 	.word	index@(vprintf)


	//----- nvinfo : EIATTR_MERCURY_ISA_VERSION
	.align		4
.L_18:
        /*0058*/ 	.byte	0x03, 0x5f
        /*005a*/ 	.short	0x0101


	//----- nvinfo : EIATTR_VRC_CTA_INIT_COUNT
	.align		4
        /*005c*/ 	.byte	0x02, 0x4a
	.zero		1
	.zero		1


	//----- nvinfo : EIATTR_SYSCALL_OFFSETS
	.align		4
        /*0060*/ 	.byte	0x04, 0x46
        /*0062*/ 	.short	(.L_20 - .L_19)


	//   ....[0]....
.L_19:
        /*0064*/ 	.word	0x00000200


	//----- nvinfo : EIATTR_EXIT_INSTR_OFFSETS
	.align		4
.L_20:
        /*0068*/ 	.byte	0x04, 0x1c
        /*006a*/ 	.short	(.L_22 - .L_21)


	//   ....[0]....
.L_21:
        /*006c*/ 	.word	0x00000210


	//----- nvinfo : EIATTR_CBANK_PARAM_SIZE
	.align		4
.L_22:
        /*0070*/ 	.byte	0x03, 0x19
        /*0072*/ 	.short	0x0020


	//----- nvinfo : EIATTR_PARAM_CBANK
	.align		4
        /*0074*/ 	.byte	0x04, 0x0a
        /*0076*/ 	.short	(.L_24 - .L_23)
	.align		4
.L_23:
        /*0078*/ 	.word	index@(.nv.constant0._Z10device_addPiS_S_S_)
        /*007c*/ 	.short	0x0380
        /*007e*/ 	.short	0x0020


	//----- nvinfo : EIATTR_SW_WAR
	.align		4
.L_24:
        /*0080*/ 	.byte	0x04, 0x36
        /*0082*/ 	.short	(.L_26 - .L_25)
.L_25:
        /*0084*/ 	.word	0x00000008
.L_26:


//--------------------- .nv.callgraph             --------------------------
	.section	.nv.callgraph,"",@"SHT_CUDA_CALLGRAPH"
	.align	4
	.sectionentsize	8
	.align		4
        /*0000*/ 	.word	0x00000000
	.align		4
        /*0004*/ 	.word	0xffffffff
	.align		4
        /*0008*/ 	.word	index@(_Z10device_addPiS_S_S_)
	.align		4
        /*000c*/ 	.word	index@(vprintf)
	.align		4
        /*0010*/ 	.word	0x00000000
	.align		4
        /*0014*/ 	.word	0xfffffffe
	.align		4
        /*0018*/ 	.word	0x00000000
	.align		4
        /*001c*/ 	.word	0xfffffffd
	.align		4
        /*0020*/ 	.word	0x00000000
	.align		4
        /*0024*/ 	.word	0xfffffffc


//--------------------- .nv.constant4             --------------------------
	.section	.nv.constant4,"a",@progbits
	.align	8
	.align		8
.nv.constant4:
        /*0000*/ 	.dword	vprintf
	.align		8
        /*0008*/ 	.dword	$str


//--------------------- .text._Z10device_addPiS_S_S_ --------------------------
	.section	.text._Z10device_addPiS_S_S_,"ax",@progbits
	.align	128
        .global         _Z10device_addPiS_S_S_
        .type           _Z10device_addPiS_S_S_,@function
        .size           _Z10device_addPiS_S_S_,(.L_x_2 - _Z10device_addPiS_S_S_)
        .other          _Z10device_addPiS_S_S_,@"STO_CUDA_ENTRY STV_DEFAULT"
_Z10device_addPiS_S_S_:
.text._Z10device_addPiS_S_S_:
[----:B------:R-:W0:Y:S01]  /*0000*/  LDC R1, c[0x0][0x37c] ;  /* 0x0000df00ff017b82 */ /* 0x000e220000000800 */
[----:B------:R-:W1:Y:S07]  /*0010*/  S2R R12, SR_CTAID.X ;  /* 0x00000000000c7919 */ /* 0x000e6e0000002500 */
[----:B------:R-:W2:Y:S01]  /*0020*/  LDC.64 R4, c[0x0][0x398] ;  /* 0x0000e600ff047b82 */ /* 0x000ea20000000a00 */
[----:B------:R-:W3:Y:S01]  /*0030*/  LDCU UR7, c[0x0][0x2fc] ;  /* 0x00005f80ff0777ac */ /* 0x000ee20008000800 */
[----:B0-----:R-:W-:Y:S01]  /*0040*/  IADD3 R1, PT, PT, R1, -0x10, RZ ;  /* 0xfffffff001017810 */ /* 0x001fe20007ffe0ff */
[----:B------:R-:W1:Y:S01]  /*0050*/  S2R R3, SR_TID.X ;  /* 0x0000000000037919 */ /* 0x000e620000002100 */
[----:B------:R-:W1:Y:S04]  /*0060*/  LDCU UR6, c[0x0][0x360] ;  /* 0x00006c00ff0677ac */ /* 0x000e680008000800 */
[----:B------:R-:W0:Y:S01]  /*0070*/  LDC.64 R14, c[0x0][0x388] ;  /* 0x0000e200ff0e7b82 */ /* 0x000e220000000a00 */
[----:B------:R-:W4:Y:S07]  /*0080*/  LDCU.64 UR4, c[0x0][0x358] ;  /* 0x00006b00ff0477ac */ /* 0x000f2e0008000a00 */
[----:B------:R-:W5:Y:S08]  /*0090*/  LDC.64 R6, c[0x0][0x380] ;  /* 0x0000e000ff067b82 */ /* 0x000f700000000a00 */
[----:B------:R-:W3:Y:S01]  /*00a0*/  LDC.64 R8, c[0x0][0x390] ;  /* 0x0000e400ff087b82 */ /* 0x000ee20000000a00 */
[----:B------:R-:W-:Y:S01]  /*00b0*/  MOV R10, 0x0 ;  /* 0x00000000000a7802 */ /* 0x000fe20000000f00 */
[----:B------:R-:W3:Y:S01]  /*00c0*/  LDCU.64 UR8, c[0x4][0x8] ;  /* 0x01000100ff0877ac */ /* 0x000ee20008000a00 */
[----:B-1----:R-:W-:-:S04]  /*00d0*/  IMAD R2, R12, UR6, R3 ;  /* 0x000000060c027c24 */ /* 0x002fc8000f8e0203 */
[----:B--2---:R-:W-:-:S04]  /*00e0*/  IMAD.WIDE R4, R2, 0x4, R4 ;  /* 0x0000000402047825 */ /* 0x004fc800078e0204 */
[C---:B0-----:R-:W-:Y:S01]  /*00f0*/  IMAD.WIDE R14, R2.reuse, 0x4, R14 ;  /* 0x00000004020e7825 */ /* 0x041fe200078e020e */
[----:B----4-:R0:W-:Y:S03]  /*0100*/  STG.E desc[UR4][R4.64], R2 ;  /* 0x0000000204007986 */ /* 0x0101e6000c101904 */
[C---:B-----5:R-:W-:Y:S02]  /*0110*/  IMAD.WIDE R6, R2.reuse, 0x4, R6 ;  /* 0x0000000402067825 */ /* 0x060fe400078e0206 */
[----:B------:R-:W2:Y:S04]  /*0120*/  LDG.E R15, desc[UR4][R14.64] ;  /* 0x000000040e0f7981 */ /* 0x000ea8000c1e1900 */
[----:B------:R1:W2:Y:S01]  /*0130*/  LDG.E R0, desc[UR4][R6.64] ;  /* 0x0000000406007981 */ /* 0x0002a2000c1e1900 */
[----:B---3--:R-:W-:Y:S01]  /*0140*/  IMAD.WIDE R8, R2, 0x4, R8 ;  /* 0x0000000402087825 */ /* 0x008fe200078e0208 */
[----:B------:R-:W1:Y:S01]  /*0150*/  LDCU UR6, c[0x0][0x2f8] ;  /* 0x00005f00ff0677ac */ /* 0x000e620008000800 */
[----:B------:R-:W3:Y:S01]  /*0160*/  LDC.64 R10, c[0x4][R10] ;  /* 0x010000000a0a7b82 */ /* 0x000ee20000000a00 */
[----:B------:R4:W-:Y:S04]  /*0170*/  STL [R1+0x8], R12 ;  /* 0x0000080c01007387 */ /* 0x0009e80000100800 */
[----:B------:R4:W-:Y:S01]  /*0180*/  STL.64 [R1], R2 ;  /* 0x0000000201007387 */ /* 0x0009e20000100a00 */
[----:B0-----:R-:W-:-:S02]  /*0190*/  MOV R4, UR8 ;  /* 0x0000000800047c02 */ /* 0x001fc40008000f00 */
[----:B------:R-:W-:Y:S02]  /*01a0*/  MOV R5, UR9 ;  /* 0x0000000900057c02 */ /* 0x000fe40008000f00 */
[----:B-1----:R-:W-:-:S04]  /*01b0*/  IADD3 R6, P0, PT, R1, UR6, RZ ;  /* 0x0000000601067c10 */ /* 0x002fc8000ff1e0ff */
[----:B------:R-:W-:Y:S02]  /*01c0*/  IADD3.X R7, PT, PT, RZ, UR7, RZ, P0, !PT ;  /* 0x00000007ff077c10 */ /* 0x000fe400087fe4ff */
[----:B--2---:R-:W-:-:S05]  /*01d0*/  IADD3 R0, PT, PT, R0, R15, RZ ;  /* 0x0000000f00007210 */ /* 0x004fca0007ffe0ff */
[----:B---3--:R4:W-:Y:S02]  /*01e0*/  STG.E desc[UR4][R8.64], R0 ;  /* 0x0000000008007986 */ /* 0x0089e4000c101904 */
[----:B------:R-:W-:-:S07]  /*01f0*/  LEPC R20, `(.L_x_0) ;  /* 0x000000001014794e */ /* 0x000fce0000000000 */
[----:B----4-:R-:W-:Y:S05]  /*0200*/  CALL.ABS.NOINC R10 ;  /* 0x000000000a007343 */ /* 0x010fea0003c00000 */
.L_x_0:
[----:B------:R-:W-:Y:S05]  /*0210*/  EXIT ;  /* 0x000000000000794d */ /* 0x000fea0003800000 */
.L_x_1:
[----:B------:R-:W-:-:S00]  /*0220*/  BRA `(.L_x_1) ;  /* 0xfffffffc00fc7947 */ /* 0x000fc0000383ffff */
[----:B------:R-:W-:-:S00]  /*0230*/  NOP ;  /* 0x0000000000007918 */ /* 0x000fc00000000000 */
        /* <DEDUP_REMOVED lines=12> */
.L_x_2:


//--------------------- .nv.global.init           --------------------------
	.section	.nv.global.init,"aw",@progbits
.nv.global.init:
	.type		$str,@object
	.size		$str,(.L_0 - $str)
$str:
        /*0000*/ 	.byte	0x5b, 0x74, 0x68, 0x72, 0x65, 0x61, 0x64, 0x20, 0x69, 0x64, 0x3a, 0x20, 0x25, 0x64, 0x5d, 0x20
        /*0010*/ 	.byte	0x3d, 0x20, 0x5b, 0x74, 0x68, 0x72, 0x65, 0x61, 0x64, 0x49, 0x64, 0x78, 0x2e, 0x78, 0x3a, 0x20
        /*0020*/ 	.byte	0x25, 0x64, 0x5d, 0x20, 0x26, 0x20, 0x5b, 0x62, 0x6c, 0x6f, 0x63, 0x6b, 0x49, 0x64, 0x78, 0x2e
        /*0030*/ 	.byte	0x78, 0x3a, 0x20, 0x25, 0x64, 0x5d, 0x0a, 0x00
.L_0:


//--------------------- .nv.shared.reserved.0     --------------------------
	.section	.nv.shared.reserved.0,"aw",@nobits
	.weak		__nv_reservedSMEM_offset_0_alias
	.size		__nv_reservedSMEM_offset_0_alias, 0, 64
	.other		__nv_reservedSMEM_offset_0_alias,@"STO_CUDA_RESERVED_SHARED STV_DEFAULT"
__nv_reservedSMEM_offset_0_alias:
	.zero		0
	.zero		64


//--------------------- .nv.constant0._Z10device_addPiS_S_S_ --------------------------
	.section	.nv.constant0._Z10device_addPiS_S_S_,"a",@progbits
	.sectionflags	@""
	.align	4
.nv.constant0._Z10device_addPiS_S_S_:
	.zero		928


//--------------------- SYMBOLS --------------------------

	.type		.nv.reservedSmem.offset0,@object
	.size		.nv.reservedSmem.offset0,0x4
	.type		vprintf,@function
